	.headerflags	@"EF_CUDA_TEXMODE_UNIFIED EF_CUDA_64BIT_ADDRESS EF_CUDA_ACCELERATORS EF_CUDA_SM90 EF_CUDA_VIRTUAL_SM(EF_CUDA_SM90)"
	.elftype	@"ET_EXEC"


//--------------------- .nv.info                  --------------------------
	.section	.nv.info,"",@"SHT_CUDA_INFO"
	.align	4


	//----- nvinfo : EIATTR_REGCOUNT
	.align		4
        /*0000*/ 	.byte	0x04, 0x2f
        /*0002*/ 	.short	(.L_3 - .L_2)
	.align		4
.L_2:
        /*0004*/ 	.word	index@(triton_poi_fused__native_batch_norm_legit_no_training_relu_18)
        /*0008*/ 	.word	0x00000012


	//----- nvinfo : EIATTR_MIN_STACK_SIZE
	.align		4
.L_3:
        /*000c*/ 	.byte	0x04, 0x12
        /*000e*/ 	.short	(.L_5 - .L_4)
	.align		4
.L_4:
        /*0010*/ 	.word	index@(triton_poi_fused__native_batch_norm_legit_no_training_relu_18)
        /*0014*/ 	.word	0x00000000


	//----- nvinfo : EIATTR_FRAME_SIZE
	.align		4
.L_5:
        /*0018*/ 	.byte	0x04, 0x11
        /*001a*/ 	.short	(.L_7 - .L_6)
	.align		4
.L_6:
        /*001c*/ 	.word	index@(triton_poi_fused__native_batch_norm_legit_no_training_relu_18)
        /*0020*/ 	.word	0x00000000


	//----- nvinfo : EIATTR_MIN_STACK_SIZE
	.align		4
.L_7:
        /*0024*/ 	.byte	0x04, 0x12
        /*0026*/ 	.short	(.L_9 - .L_8)
	.align		4
.L_8:
        /*0028*/ 	.word	index@(triton_poi_fused__native_batch_norm_legit_no_training_relu_18)
        /*002c*/ 	.word	0x00000000
.L_9:


//--------------------- .nv.info.triton_poi_fused__native_batch_norm_legit_no_training_relu_18 --------------------------
	.section	.nv.info.triton_poi_fused__native_batch_norm_legit_no_training_relu_18,"",@"SHT_CUDA_INFO"
	.sectionflags	@""
	.align	4


	//----- nvinfo : EIATTR_CUDA_API_VERSION
	.align		4
        /*0000*/ 	.byte	0x04, 0x37
        /*0002*/ 	.short	(.L_11 - .L_10)
.L_10:
        /*0004*/ 	.word	0x0000007c


	//----- nvinfo : EIATTR_KPARAM_INFO
	.align		4
.L_11:
        /*0008*/ 	.byte	0x04, 0x17
        /*000a*/ 	.short	(.L_13 - .L_12)
.L_12:
        /*000c*/ 	.word	0x00000000
        /*0010*/ 	.short	0x0006
        /*0012*/ 	.short	0x0030
        /*0014*/ 	.byte	0x00, 0xf0, 0x11, 0x00


	//----- nvinfo : EIATTR_KPARAM_INFO
	.align		4
.L_13:
        /*0018*/ 	.byte	0x04, 0x17
        /*001a*/ 	.short	(.L_15 - .L_14)
.L_14:
        /*001c*/ 	.word	0x00000000
        /*0020*/ 	.short	0x0005
        /*0022*/ 	.short	0x0028
        /*0024*/ 	.byte	0x00, 0xf4, 0x21, 0x00


	//----- nvinfo : EIATTR_KPARAM_INFO
	.align		4
.L_15:
        /*0028*/ 	.byte	0x04, 0x17
        /*002a*/ 	.short	(.L_17 - .L_16)
.L_16:
        /*002c*/ 	.word	0x00000000
        /*0030*/ 	.short	0x0004
        /*0032*/ 	.short	0x0020
        /*0034*/ 	.byte	0x00, 0xf4, 0x21, 0x00


	//----- nvinfo : EIATTR_KPARAM_INFO
	.align		4
.L_17:
        /*0038*/ 	.byte	0x04, 0x17
        /*003a*/ 	.short	(.L_19 - .L_18)
.L_18:
        /*003c*/ 	.word	0x00000000
        /*0040*/ 	.short	0x0003
        /*0042*/ 	.short	0x0018
        /*0044*/ 	.byte	0x00, 0xf4, 0x21, 0x00


	//----- nvinfo : EIATTR_KPARAM_INFO
	.align		4
.L_19:
        /*0048*/ 	.byte	0x04, 0x17
        /*004a*/ 	.short	(.L_21 - .L_20)
.L_20:
        /*004c*/ 	.word	0x00000000
        /*0050*/ 	.short	0x0002
        /*0052*/ 	.short	0x0010
        /*0054*/ 	.byte	0x00, 0xf4, 0x21, 0x00


	//----- nvinfo : EIATTR_KPARAM_INFO
	.align		4
.L_21:
        /*0058*/ 	.byte	0x04, 0x17
        /*005a*/ 	.short	(.L_23 - .L_22)
.L_22:
        /*005c*/ 	.word	0x00000000
        /*0060*/ 	.short	0x0001
        /*0062*/ 	.short	0x0008
        /*0064*/ 	.byte	0x00, 0xf4, 0x21, 0x00


	//----- nvinfo : EIATTR_KPARAM_INFO
	.align		4
.L_23:
        /*0068*/ 	.byte	0x04, 0x17
        /*006a*/ 	.short	(.L_25 - .L_24)
.L_24:
        /*006c*/ 	.word	0x00000000
        /*0070*/ 	.short	0x0000
        /*0072*/ 	.short	0x0000
        /*0074*/ 	.byte	0x00, 0xf4, 0x21, 0x00


	//----- nvinfo : EIATTR_SPARSE_MMA_MASK
	.align		4
.L_25:
        /*0078*/ 	.byte	0x03, 0x50
        /*007a*/ 	.short	0x0000


	//----- nvinfo : EIATTR_MAXREG_COUNT
	.align		4
        /*007c*/ 	.byte	0x03, 0x1b
        /*007e*/ 	.short	0x00ff


	//----- nvinfo : EIATTR_EXIT_INSTR_OFFSETS
	.align		4
        /*0080*/ 	.byte	0x04, 0x1c
        /*0082*/ 	.short	(.L_27 - .L_26)


	//   ....[0]....
.L_26:
        /*0084*/ 	.word	0x000003d0


	//----- nvinfo : EIATTR_REQNTID
	.align		4
.L_27:
        /*0088*/ 	.byte	0x04, 0x10
        /*008a*/ 	.short	(.L_29 - .L_28)
.L_28:
        /*008c*/ 	.word	0x00000080
        /*0090*/ 	.word	0x00000001
        /*0094*/ 	.word	0x00000001


	//----- nvinfo : EIATTR_CBANK_PARAM_SIZE
	.align		4
.L_29:
        /*0098*/ 	.byte	0x03, 0x19
        /*009a*/ 	.short	0x0034


	//----- nvinfo : EIATTR_PARAM_CBANK
	.align		4
        /*009c*/ 	.byte	0x04, 0x0a
        /*009e*/ 	.short	(.L_31 - .L_30)
	.align		4
.L_30:
        /*00a0*/ 	.word	index@(.nv.constant0.triton_poi_fused__native_batch_norm_legit_no_training_relu_18)
        /*00a4*/ 	.short	0x0210
        /*00a6*/ 	.short	0x0034


	//----- nvinfo : EIATTR_SW_WAR
	.align		4
.L_31:
        /*00a8*/ 	.byte	0x04, 0x36
        /*00aa*/ 	.short	(.L_33 - .L_32)
.L_32:
        /*00ac*/ 	.word	0x00000008
.L_33:


//--------------------- .nv.callgraph             --------------------------
	.section	.nv.callgraph,"",@"SHT_CUDA_CALLGRAPH"
	.align	4
	.sectionentsize	8
	.align		4
        /*0000*/ 	.word	0x00000000
	.align		4
        /*0004*/ 	.word	0xffffffff
	.align		4
        /*0008*/ 	.word	0x00000000
	.align		4
        /*000c*/ 	.word	0xfffffffe
	.align		4
        /*0010*/ 	.word	0x00000000
	.align		4
        /*0014*/ 	.word	0xfffffffd
	.align		4
        /*0018*/ 	.word	0x00000000
	.align		4
        /*001c*/ 	.word	0xfffffffc


//--------------------- .nv.constant4             --------------------------
	.section	.nv.constant4,"a",@progbits
	.align	8
	.align		8
.nv.constant4:
        /*0000*/ 	.dword	_$_str
	.align		8
        /*0008*/ 	.dword	_$_str_$_2


//--------------------- .text.triton_poi_fused__native_batch_norm_legit_no_training_relu_18 --------------------------
	.section	.text.triton_poi_fused__native_batch_norm_legit_no_training_relu_18,"ax",@progbits
	.align	128
        .global         triton_poi_fused__native_batch_norm_legit_no_training_relu_18
        .type           triton_poi_fused__native_batch_norm_legit_no_training_relu_18,@function
        .size           triton_poi_fused__native_batch_norm_legit_no_training_relu_18,(.L_x_1 - triton_poi_fused__native_batch_norm_legit_no_training_relu_18)
        .other          triton_poi_fused__native_batch_norm_legit_no_training_relu_18,@"STO_CUDA_ENTRY STV_DEFAULT"
triton_poi_fused__native_batch_norm_legit_no_training_relu_18:
.text.triton_poi_fused__native_batch_norm_legit_no_training_relu_18:
[----:B------:R-:W-:Y:S01]  /*0000*/  LDC R1, c[0x0][0x28] ;  /* 0x00000a00ff017b82 */ /* 0x000fe20000000800 */
[----:B------:R-:W1:Y:S07]  /*0010*/  S2R R0, SR_TID.X ;  /* 0x0000000000007919 */ /* 0x000e6e0000002100 */
[----:B------:R-:W2:Y:S01]  /*0020*/  LDC.64 R2, c[0x0][0x220] ;  /* 0x00008800ff027b82 */ /* 0x000ea20000000a00 */
[----:B------:R-:W-:Y:S01]  /*0030*/  ULDC.64 UR4, c[0x0][0x208] ;  /* 0x0000820000047ab9 */ /* 0x000fe20000000a00 */
[----:B------:R-:W3:Y:S06]  /*0040*/  S2R R7, SR_CTAID.X ;  /* 0x0000000000077919 */ /* 0x000eec0000002500 */
[----:B------:R-:W4:Y:S08]  /*0050*/  LDC.64 R8, c[0x0][0x228] ;  /* 0x00008a00ff087b82 */ /* 0x000f300000000a00 */
[----:B------:R-:W5:Y:S01]  /*0060*/  LDC.64 R10, c[0x0][0x230] ;  /* 0x00008c00ff0a7b82 */ /* 0x000f620000000a00 */
[----:B-1----:R-:W-:-:S02]  /*0070*/  SHF.L.U32 R0, R0, 0x1, RZ ;  /* 0x0000000100007819 */ /* 0x002fc400000006ff */
[----:B---3--:R-:W-:Y:S02]  /*0080*/  SHF.R.S32.HI R5, RZ, 0x17, R7 ;  /* 0x00000017ff057819 */ /* 0x008fe40000011407 */
[----:B------:R-:W-:Y:S02]  /*0090*/  LOP3.LUT R0, R0, 0xfe, RZ, 0xc0, !PT ;  /* 0x000000fe00007812 */ /* 0x000fe400078ec0ff */
[----:B------:R-:W-:Y:S02]  /*00a0*/  SGXT R5, R5, 0x1 ;  /* 0x000000010505781a */ /* 0x000fe40000000200 */
[----:B------:R-:W-:Y:S02]  /*00b0*/  LEA R0, R7, R0, 0x8 ;  /* 0x0000000007007211 */ /* 0x000fe400078e40ff */
[----:B------:R-:W1:Y:S02]  /*00c0*/  LDC.64 R6, c[0x0][0x218] ;  /* 0x00008600ff067b82 */ /* 0x000e640000000a00 */
[----:B------:R-:W-:-:S04]  /*00d0*/  LEA.HI R5, R5, R0, RZ, 0x9 ;  /* 0x0000000005057211 */ /* 0x000fc800078f48ff */
[----:B------:R-:W-:-:S04]  /*00e0*/  LOP3.LUT R5, R5, 0xfffffe00, RZ, 0xc0, !PT ;  /* 0xfffffe0005057812 */ /* 0x000fc800078ec0ff */
[----:B------:R-:W-:Y:S02]  /*00f0*/  IADD3 R13, R0, -R5, RZ ;  /* 0x80000005000d7210 */ /* 0x000fe40007ffe0ff */
[----:B------:R-:W3:Y:S03]  /*0100*/  LDC.64 R4, c[0x0][0x210] ;  /* 0x00008400ff047b82 */ /* 0x000ee60000000a00 */
[----:B--2---:R-:W-:-:S06]  /*0110*/  IMAD.WIDE R2, R13, 0x4, R2 ;  /* 0x000000040d027825 */ /* 0x004fcc00078e0202 */
[----:B------:R-:W2:Y:S01]  /*0120*/  LDG.E.EL.64 R2, desc[UR4][R2.64] ;  /* 0x0000000402027981 */ /* 0x000ea2000c2e1b00 */
[----:B-1----:R-:W-:-:S04]  /*0130*/  IMAD.WIDE R6, R13, 0x4, R6 ;  /* 0x000000040d067825 */ /* 0x002fc800078e0206 */
[C---:B----4-:R-:W-:Y:S02]  /*0140*/  IMAD.WIDE R8, R13.reuse, 0x4, R8 ;  /* 0x000000040d087825 */ /* 0x050fe400078e0208 */
[----:B------:R-:W4:Y:S02]  /*0150*/  LDG.E.EL.64 R6, desc[UR4][R6.64] ;  /* 0x0000000406067981 */ /* 0x000f24000c2e1b00 */
[----:B-----5:R-:W-:Y:S02]  /*0160*/  IMAD.WIDE R10, R13, 0x4, R10 ;  /* 0x000000040d0a7825 */ /* 0x020fe400078e020a */
[----:B------:R-:W5:Y:S02]  /*0170*/  LDG.E.EL.64 R8, desc[UR4][R8.64] ;  /* 0x0000000408087981 */ /* 0x000f64000c2e1b00 */
[----:B---3--:R-:W-:Y:S02]  /*0180*/  IMAD.WIDE R4, R0, 0x4, R4 ;  /* 0x0000000400047825 */ /* 0x008fe400078e0204 */
[----:B------:R-:W5:Y:S04]  /*0190*/  LDG.E.EL.64 R10, desc[UR4][R10.64] ;  /* 0x000000040a0a7981 */ /* 0x000f68000c2e1b00 */
[----:B------:R-:W4:Y:S01]  /*01a0*/  LDG.E.64 R4, desc[UR4][R4.64] ;  /* 0x0000000404047981 */ /* 0x000f22000c1e1b00 */
[----:B------:R-:W-:Y:S01]  /*01b0*/  HFMA2.MMA R14, -RZ, RZ, 1.625, 0 ;  /* 0x3e800000ff0e7435 */ /* 0x000fe200000001ff */
[----:B--2---:R-:W-:Y:S01]  /*01c0*/  FADD R2, R2, 9.9999997473787516356e-06 ;  /* 0x3727c5ac02027421 */ /* 0x004fe20000000000 */
[----:B------:R-:W-:-:S03]  /*01d0*/  FADD R3, R3, 9.9999997473787516356e-06 ;  /* 0x3727c5ac03037421 */ /* 0x000fc60000000000 */
[----:B------:R-:W1:Y:S08]  /*01e0*/  MUFU.SQRT R12, R2 ;  /* 0x00000002000c7308 */ /* 0x000e700000002000 */
[----:B------:R2:W3:Y:S01]  /*01f0*/  MUFU.SQRT R13, R3 ;  /* 0x00000003000d7308 */ /* 0x0004e20000002000 */
[C---:B-1----:R-:W-:Y:S02]  /*0200*/  FSETP.GT.AND P0, PT, R12.reuse, 8.50705917302346158658e+37, PT ;  /* 0x7e8000000c00780b */ /* 0x042fe40003f04000 */
[----:B------:R-:W-:Y:S01]  /*0210*/  FSETP.GEU.AND P2, PT, R12, 1.175494350822287508e-38, PT ;  /* 0x008000000c00780b */ /* 0x000fe20003f4e000 */
[----:B--2---:R-:W1:Y:S01]  /*0220*/  LDC.64 R2, c[0x0][0x238] ;  /* 0x00008e00ff027b82 */ /* 0x004e620000000a00 */
[----:B---3--:R-:W-:-:S02]  /*0230*/  FSETP.GT.AND P1, PT, R13, 8.50705917302346158658e+37, PT ;  /* 0x7e8000000d00780b */ /* 0x008fc40003f24000 */
[----:B------:R-:W-:-:S07]  /*0240*/  FSETP.GEU.AND P3, PT, R13, 1.175494350822287508e-38, PT ;  /* 0x008000000d00780b */ /* 0x000fce0003f6e000 */
[----:B------:R-:W-:-:S04]  /*0250*/  @P0 FMUL R12, R12, 0.25 ;  /* 0x3e8000000c0c0820 */ /* 0x000fc80000400000 */
[----:B------:R-:W-:Y:S01]  /*0260*/  @!P2 FMUL R12, R12, 16777216 ;  /* 0x4b8000000c0ca820 */ /* 0x000fe20000400000 */
[----:B------:R-:W-:-:S04]  /*0270*/  @P1 FMUL R13, R13, 0.25 ;  /* 0x3e8000000d0d1820 */ /* 0x000fc80000400000 */
[----:B------:R-:W-:Y:S01]  /*0280*/  @!P3 FMUL R13, R13, 16777216 ;  /* 0x4b8000000d0db820 */ /* 0x000fe20000400000 */
[----:B------:R-:W2:Y:S01]  /*0290*/  MUFU.RCP R12, R12 ;  /* 0x0000000c000c7308 */ /* 0x000ea20000001000 */
[----:B------:R-:W-:-:S07]  /*02a0*/  FSEL R15, R14, 1, P0 ;  /* 0x3f8000000e0f7808 */ /* 0x000fce0000000000 */
[----:B------:R-:W3:Y:S01]  /*02b0*/  MUFU.RCP R13, R13 ;  /* 0x0000000d000d7308 */ /* 0x000ee20000001000 */
[----:B------:R-:W-:Y:S01]  /*02c0*/  FSEL R14, R14, 1, P1 ;  /* 0x3f8000000e0e7808 */ /* 0x000fe20000800000 */
[----:B------:R-:W-:-:S04]  /*02d0*/  @!P2 FMUL R15, R15, 16777216 ;  /* 0x4b8000000f0fa820 */ /* 0x000fc80000400000 */
[----:B------:R-:W-:Y:S01]  /*02e0*/  @!P3 FMUL R14, R14, 16777216 ;  /* 0x4b8000000e0eb820 */ /* 0x000fe20000400000 */
[----:B----4-:R-:W-:Y:S01]  /*02f0*/  FADD R5, R5, -R7 ;  /* 0x8000000705057221 */ /* 0x010fe20000000000 */
[----:B------:R-:W-:Y:S01]  /*0300*/  FADD R4, R4, -R6 ;  /* 0x8000000604047221 */ /* 0x000fe20000000000 */
[----:B--2---:R-:W-:Y:S01]  /*0310*/  FMUL R15, R12, R15 ;  /* 0x0000000f0c0f7220 */ /* 0x004fe20000400000 */
[----:B---3--:R-:W-:-:S03]  /*0320*/  FMUL R14, R13, R14 ;  /* 0x0000000e0d0e7220 */ /* 0x008fc60000400000 */
[----:B------:R-:W-:Y:S01]  /*0330*/  FMUL R15, R4, R15 ;  /* 0x0000000f040f7220 */ /* 0x000fe20000400000 */
[----:B------:R-:W-:-:S03]  /*0340*/  FMUL R14, R5, R14 ;  /* 0x0000000e050e7220 */ /* 0x000fc60000400000 */
[----:B-----5:R-:W-:Y:S01]  /*0350*/  FFMA R8, R8, R15, R10 ;  /* 0x0000000f08087223 */ /* 0x020fe2000000000a */
[----:B------:R-:W-:-:S04]  /*0360*/  FFMA R9, R9, R14, R11 ;  /* 0x0000000e09097223 */ /* 0x000fc8000000000b */
[----:B------:R-:W-:Y:S02]  /*0370*/  FSETP.GEU.AND P0, PT, R8, RZ, PT ;  /* 0x000000ff0800720b */ /* 0x000fe40003f0e000 */
[C---:B------:R-:W-:Y:S01]  /*0380*/  FSETP.GEU.AND P1, PT, R9.reuse, RZ, PT ;  /* 0x000000ff0900720b */ /* 0x040fe20003f2e000 */
[----:B-1----:R-:W-:Y:S01]  /*0390*/  IMAD.WIDE R2, R0, 0x4, R2 ;  /* 0x0000000400027825 */ /* 0x002fe200078e0202 */
[----:B------:R-:W-:Y:S02]  /*03a0*/  FSEL R8, R8, RZ, P0 ;  /* 0x000000ff08087208 */ /* 0x000fe40000000000 */
[----:B------:R-:W-:-:S05]  /*03b0*/  FSEL R9, R9, RZ, P1 ;  /* 0x000000ff09097208 */ /* 0x000fca0000800000 */
[----:B------:R-:W-:Y:S01]  /*03c0*/  STG.E.64 desc[UR4][R2.64], R8 ;  /* 0x0000000802007986 */ /* 0x000fe2000c101b04 */
[----:B------:R-:W-:Y:S05]  /*03d0*/  EXIT ;  /* 0x000000000000794d */ /* 0x000fea0003800000 */
.L_x_0:
[----:B------:R-:W-:-:S00]  /*03e0*/  BRA `(.L_x_0) ;  /* 0xfffffffc00fc7947 */ /* 0x000fc0000383ffff */
[----:B------:R-:W-:-:S00]  /*03f0*/  NOP ;  /* 0x0000000000007918 */ /* 0x000fc00000000000 */
        /* <DEDUP_REMOVED lines=8> */
.L_x_1:


//--------------------- .nv.global.init           --------------------------
	.section	.nv.global.init,"aw",@progbits
.nv.global.init:
	.type		_$_str,@object
	.size		_$_str,(_$_str_$_2 - _$_str)
_$_str:
        /*0000*/ 	.byte	0x5f, 0x5f, 0x43, 0x55, 0x44, 0x41, 0x5f, 0x46, 0x54, 0x5a, 0x00
	.type		_$_str_$_2,@object
	.size		_$_str_$_2,(.L_1 - _$_str_$_2)
_$_str_$_2:
        /*000b*/ 	.byte	0x5f, 0x5f, 0x43, 0x55, 0x44, 0x41, 0x5f, 0x50, 0x52, 0x45, 0x43, 0x5f, 0x53, 0x51, 0x52, 0x54
        /*001b*/ 	.byte	0x00
.L_1:


//--------------------- .nv.constant0.triton_poi_fused__native_batch_norm_legit_no_training_relu_18 --------------------------
	.section	.nv.constant0.triton_poi_fused__native_batch_norm_legit_no_training_relu_18,"a",@progbits
	.sectionflags	@""
	.align	4
.nv.constant0.triton_poi_fused__native_batch_norm_legit_no_training_relu_18:
	.zero		580
